//
// Generated by NVIDIA NVVM Compiler
//
// Compiler Build ID: CL-36424714
// Cuda compilation tools, release 13.0, V13.0.88
// Based on NVVM 20.0.0
//

.version 9.0
.target sm_100
.address_size 64

	// .globl	_Z8spinLockPViS0_i

.visible .entry _Z8spinLockPViS0_i(
	.param .u64 .ptr .align 1 _Z8spinLockPViS0_i_param_0,
	.param .u64 .ptr .align 1 _Z8spinLockPViS0_i_param_1,
	.param .u32 _Z8spinLockPViS0_i_param_2
)
{
	.reg .pred 	%p<6>;
	.reg .b32 	%r<11>;
	.reg .b64 	%rd<5>;

	ld.param.u64 	%rd4, [_Z8spinLockPViS0_i_param_0];
	ld.param.u64 	%rd3, [_Z8spinLockPViS0_i_param_1];
	ld.param.u32 	%r3, [_Z8spinLockPViS0_i_param_2];
	cvta.to.global.u64 	%rd1, %rd4;
	mov.u32 	%r4, %tid.x;
	setp.ne.s32 	%p1, %r4, 0;
	setp.lt.s32 	%p2, %r3, 1;
	or.pred  	%p3, %p1, %p2;
	@%p3 bra 	$L__BB0_4;
	cvta.to.global.u64 	%rd2, %rd3;
	mov.b32 	%r10, 0;
$L__BB0_2:
	atom.relaxed.global.cas.b32 	%r6, [%rd1], 0, 1;
	setp.eq.s32 	%p4, %r6, 1;
	@%p4 bra 	$L__BB0_2;
	membar.gl;
	ld.volatile.global.u32 	%r7, [%rd2];
	add.s32 	%r8, %r7, 1;
	st.volatile.global.u32 	[%rd2], %r8;
	membar.gl;
	mov.b32 	%r9, 0;
	st.volatile.global.u32 	[%rd1], %r9;
	add.s32 	%r10, %r10, 1;
	setp.ne.s32 	%p5, %r10, %r3;
	@%p5 bra 	$L__BB0_2;
$L__BB0_4:
	ret;

}


// ===== COMPILED SASS (sm_100) =====

	.target	sm_100

	.elftype	@"ET_EXEC"


//--------------------- .note.nv.tkinfo           --------------------------
	.section	.note.nv.tkinfo,"",@"SHT_NOTE"
	.sectionflags	@"SHF_NOTE_NV_TKINFO"
	.tkinfo
        /*0018*/ 	.word	0x00000002
        /*0030*/ 	.string	""
        /*0030*/ 	.string	"ptxas"
        /*0030*/ 	.string	"Cuda compilation tools, release 13.0, V13.0.88"
        /*0030*/ 	.string	"Build cuda_13.0.r13.0/compiler.36424714_0"
        /*0030*/ 	.string	"-arch sm_100 -m 64 "



//--------------------- .note.nv.cuinfo           --------------------------
	.section	.note.nv.cuinfo,"",@"SHT_NOTE"
	.sectionflags	@"SHF_NOTE_NV_CUINFO"
        /*0018*/ 	.short	0x0002
        /*001a*/ 	.short	0x0064
        /*001c*/ 	.short	0x0082
	.zero		2


//--------------------- .nv.info                  --------------------------
	.section	.nv.info,"",@"SHT_CUDA_INFO"
	.align	4


	//----- nvinfo : EIATTR_REGCOUNT
	.align		4
        /*0000*/ 	.byte	0x04, 0x2f
        /*0002*/ 	.short	(.L_1 - .L_0)
	.align		4
.L_0:
        /*0004*/ 	.word	index@(_Z8spinLockPViS0_i)
        /*0008*/ 	.word	0x0000000c


	//----- nvinfo : EIATTR_FRAME_SIZE
	.align		4
.L_1:
        /*000c*/ 	.byte	0x04, 0x11
        /*000e*/ 	.short	(.L_3 - .L_2)
	.align		4
.L_2:
        /*0010*/ 	.word	index@(_Z8spinLockPViS0_i)
        /*0014*/ 	.word	0x00000000


	//----- nvinfo : EIATTR_MIN_STACK_SIZE
	.align		4
.L_3:
        /*0018*/ 	.byte	0x04, 0x12
        /*001a*/ 	.short	(.L_5 - .L_4)
	.align		4
.L_4:
        /*001c*/ 	.word	index@(_Z8spinLockPViS0_i)
        /*0020*/ 	.word	0x00000000
.L_5:


//--------------------- .nv.compat                --------------------------
	.section	.nv.compat,"",@"SHT_CUDA_COMPAT_INFO"
	.align	4
        /*0000*/ 	.byte	0x02, 0x09, 0x00, 0x00, 0x02, 0x02, 0x01, 0x00, 0x02, 0x05, 0x05, 0x00, 0x03, 0x07, 0x01, 0x01
        /*0010*/ 	.byte	0x02, 0x03, 0x00, 0x00, 0x02, 0x06, 0x01, 0x00, 0x04, 0x0b, 0x08, 0x00, 0x09, 0x00, 0x00, 0x00
        /*0020*/ 	.byte	0x00, 0x00, 0x00, 0x00


//--------------------- .nv.info._Z8spinLockPViS0_i --------------------------
	.section	.nv.info._Z8spinLockPViS0_i,"",@"SHT_CUDA_INFO"
	.sectionflags	@""
	.align	4


	//----- nvinfo : EIATTR_CUDA_API_VERSION
	.align		4
        /*0000*/ 	.byte	0x04, 0x37
        /*0002*/ 	.short	(.L_7 - .L_6)
.L_6:
        /*0004*/ 	.word	0x00000082


	//----- nvinfo : EIATTR_KPARAM_INFO
	.align		4
.L_7:
        /*0008*/ 	.byte	0x04, 0x17
        /*000a*/ 	.short	(.L_9 - .L_8)
.L_8:
        /*000c*/ 	.word	0x00000000
        /*0010*/ 	.short	0x0002
        /*0012*/ 	.short	0x0010
        /*0014*/ 	.byte	0x00, 0xf0, 0x11, 0x00


	//----- nvinfo : EIATTR_KPARAM_INFO
	.align		4
.L_9:
        /*0018*/ 	.byte	0x04, 0x17
        /*001a*/ 	.short	(.L_11 - .L_10)
.L_10:
        /*001c*/ 	.word	0x00000000
        /*0020*/ 	.short	0x0001
        /*0022*/ 	.short	0x0008
        /*0024*/ 	.byte	0x00, 0xf5, 0x21, 0x00


	//----- nvinfo : EIATTR_KPARAM_INFO
	.align		4
.L_11:
        /*0028*/ 	.byte	0x04, 0x17
        /*002a*/ 	.short	(.L_13 - .L_12)
.L_12:
        /*002c*/ 	.word	0x00000000
        /*0030*/ 	.short	0x0000
        /*0032*/ 	.short	0x0000
        /*0034*/ 	.byte	0x00, 0xf5, 0x21, 0x00


	//----- nvinfo : EIATTR_SPARSE_MMA_MASK
	.align		4
.L_13:
        /*0038*/ 	.byte	0x03, 0x50
        /*003a*/ 	.short	0x0000


	//----- nvinfo : EIATTR_MAXREG_COUNT
	.align		4
        /*003c*/ 	.byte	0x03, 0x1b
        /*003e*/ 	.short	0x00ff


	//----- nvinfo : EIATTR_MERCURY_ISA_VERSION
	.align		4
        /*0040*/ 	.byte	0x03, 0x5f
        /*0042*/ 	.short	0x0101


	//----- nvinfo : EIATTR_VRC_CTA_INIT_COUNT
	.align		4
        /*0044*/ 	.byte	0x02, 0x4a
	.zero		1
	.zero		1


	//----- nvinfo : EIATTR_EXIT_INSTR_OFFSETS
	.align		4
        /*0048*/ 	.byte	0x04, 0x1c
        /*004a*/ 	.short	(.L_15 - .L_14)


	//   ....[0]....
.L_14:
        /*004c*/ 	.word	0x00000050


	//   ....[1]....
        /*0050*/ 	.word	0x00000260


	//----- nvinfo : EIATTR_CRS_STACK_SIZE
	.align		4
.L_15:
        /*0054*/ 	.byte	0x04, 0x1e
        /*0056*/ 	.short	(.L_17 - .L_16)
.L_16:
        /*0058*/ 	.word	0x00000000


	//----- nvinfo : EIATTR_CBANK_PARAM_SIZE
	.align		4
.L_17:
        /*005c*/ 	.byte	0x03, 0x19
        /*005e*/ 	.short	0x0014


	//----- nvinfo : EIATTR_PARAM_CBANK
	.align		4
        /*0060*/ 	.byte	0x04, 0x0a
        /*0062*/ 	.short	(.L_19 - .L_18)
	.align		4
.L_18:
        /*0064*/ 	.word	index@(.nv.constant0._Z8spinLockPViS0_i)
        /*0068*/ 	.short	0x0380
        /*006a*/ 	.short	0x0014


	//----- nvinfo : EIATTR_SW_WAR
	.align		4
.L_19:
        /*006c*/ 	.byte	0x04, 0x36
        /*006e*/ 	.short	(.L_21 - .L_20)
.L_20:
        /*0070*/ 	.word	0x00000008
.L_21:


//--------------------- .nv.callgraph             --------------------------
	.section	.nv.callgraph,"",@"SHT_CUDA_CALLGRAPH"
	.align	4
	.sectionentsize	8
	.align		4
        /*0000*/ 	.word	0x00000000
	.align		4
        /*0004*/ 	.word	0xffffffff
	.align		4
        /*0008*/ 	.word	0x00000000
	.align		4
        /*000c*/ 	.word	0xfffffffe
	.align		4
        /*0010*/ 	.word	0x00000000
	.align		4
        /*0014*/ 	.word	0xfffffffd
	.align		4
        /*0018*/ 	.word	0x00000000
	.align		4
        /*001c*/ 	.word	0xfffffffc


//--------------------- .text._Z8spinLockPViS0_i  --------------------------
	.section	.text._Z8spinLockPViS0_i,"ax",@progbits
	.align	128
        .global         _Z8spinLockPViS0_i
        .type           _Z8spinLockPViS0_i,@function
        .size           _Z8spinLockPViS0_i,(.L_x_6 - _Z8spinLockPViS0_i)
        .other          _Z8spinLockPViS0_i,@"STO_CUDA_ENTRY STV_DEFAULT"
_Z8spinLockPViS0_i:
.text._Z8spinLockPViS0_i:
[----:B------:R-:W-:Y:S01]  /*0000*/  LDC R1, c[0x0][0x37c] ;  /* 0x0000df00ff017b82 */ /* 0x000fe20000000800 */
[----:B------:R-:W0:Y:S07]  /*0010*/  S2R R0, SR_TID.X ;  /* 0x0000000000007919 */ /* 0x000e2e0000002100 */
[----:B------:R-:W1:Y:S02]  /*0020*/  LDC R2, c[0x0][0x390] ;  /* 0x0000e400ff027b82 */ /* 0x000e640000000800 */
[----:B-1----:R-:W-:-:S04]  /*0030*/  ISETP.GE.AND P0, PT, R2, 0x1, PT ;  /* 0x000000010200780c */ /* 0x002fc80003f06270 */
[----:B0-----:R-:W-:-:S13]  /*0040*/  ISETP.NE.OR P0, PT, R0, RZ, !P0 ;  /* 0x000000ff0000720c */ /* 0x001fda0004705670 */
[----:B------:R-:W-:Y:S05]  /*0050*/  @P0 EXIT ;  /* 0x000000000000094d */ /* 0x000fea0003800000 */
[----:B------:R-:W0:Y:S01]  /*0060*/  LDC.64 R2, c[0x0][0x380] ;  /* 0x0000e000ff027b82 */ /* 0x000e220000000a00 */
[----:B------:R-:W-:Y:S01]  /*0070*/  BSSY.RECONVERGENT B0, `(.L_x_0) ;  /* 0x000001e000007945 */ /* 0x000fe20003800200 */
[----:B------:R-:W-:Y:S01]  /*0080*/  IMAD.MOV.U32 R0, RZ, RZ, RZ ;  /* 0x000000ffff007224 */ /* 0x000fe200078e00ff */
[----:B------:R-:W1:Y:S01]  /*0090*/  LDCU.64 UR4, c[0x0][0x358] ;  /* 0x00006b00ff0477ac */ /* 0x000e620008000a00 */
[----:B------:R-:W-:Y:S01]  /*00a0*/  IMAD.MOV.U32 R9, RZ, RZ, 0x1 ;  /* 0x00000001ff097424 */ /* 0x000fe200078e00ff */
[----:B------:R-:W2:Y:S06]  /*00b0*/  LDCU UR6, c[0x0][0x390] ;  /* 0x00007200ff0677ac */ /* 0x000eac0008000800 */
.L_x_4:
[----:B------:R-:W-:Y:S01]  /*00c0*/  HFMA2 R8, -RZ, RZ, 0, 0 ;  /* 0x00000000ff087431 */ /* 0x000fe200000001ff */
[----:B------:R-:W-:Y:S05]  /*00d0*/  YIELD ;  /* 0x0000000000007946 */ /* 0x000fea0003800000 */
[----:B0-----:R-:W3:Y:S01]  /*00e0*/  ATOMG.E.CAS.STRONG.GPU PT, R4, [R2], R8, R9 ;  /* 0x00000008020473a9 */ /* 0x001ee200001ee109 */
[----:B------:R-:W-:Y:S01]  /*00f0*/  BSSY.RELIABLE B1, `(.L_x_1) ;  /* 0x0000014000017945 */ /* 0x000fe20003800100 */
[----:B---3--:R-:W-:-:S13]  /*0100*/  ISETP.NE.AND P0, PT, R4, 0x1, PT ;  /* 0x000000010400780c */ /* 0x008fda0003f05270 */
[----:B------:R-:W-:Y:S05]  /*0110*/  @!P0 BRA `(.L_x_2) ;  /* 0x0000000000448947 */ /* 0x000fea0003800000 */
[----:B------:R-:W1:Y:S01]  /*0120*/  LDC.64 R4, c[0x0][0x388] ;  /* 0x0000e200ff047b82 */ /* 0x000e620000000a00 */
[----:B------:R-:W-:Y:S06]  /*0130*/  MEMBAR.SC.GPU ;  /* 0x0000000000007992 */ /* 0x000fec0000002000 */
[----:B------:R-:W-:-:S00]  /*0140*/  ERRBAR ;  /* 0x00000000000079ab */ /* 0x000fc00000000000 */
[----:B------:R-:W-:Y:S06]  /*0150*/  CGAERRBAR ;  /* 0x00000000000075ab */ /* 0x000fec0000000000 */
[----:B------:R-:W-:Y:S04]  /*0160*/  CCTL.IVALL ;  /* 0x00000000ff00798f */ /* 0x000fe80002000000 */
[----:B-1----:R-:W3:Y:S02]  /*0170*/  LDG.E.STRONG.SYS R6, desc[UR4][R4.64] ;  /* 0x0000000404067981 */ /* 0x002ee4000c1f5900 */
[----:B---3--:R-:W-:-:S05]  /*0180*/  VIADD R7, R6, 0x1 ;  /* 0x0000000106077836 */ /* 0x008fca0000000000 */
[----:B------:R0:W-:Y:S01]  /*0190*/  STG.E.STRONG.SYS desc[UR4][R4.64], R7 ;  /* 0x0000000704007986 */ /* 0x0001e2000c115904 */
[----:B------:R-:W-:Y:S06]  /*01a0*/  MEMBAR.SC.GPU ;  /* 0x0000000000007992 */ /* 0x000fec0000002000 */
[----:B------:R-:W-:-:S00]  /*01b0*/  ERRBAR ;  /* 0x00000000000079ab */ /* 0x000fc00000000000 */
[----:B------:R-:W-:Y:S06]  /*01c0*/  CGAERRBAR ;  /* 0x00000000000075ab */ /* 0x000fec0000000000 */
[----:B------:R-:W-:Y:S04]  /*01d0*/  CCTL.IVALL ;  /* 0x00000000ff00798f */ /* 0x000fe80002000000 */
[----:B------:R0:W-:Y:S01]  /*01e0*/  STG.E.STRONG.SYS desc[UR4][R2.64], RZ ;  /* 0x000000ff02007986 */ /* 0x0001e2000c115904 */
[----:B------:R-:W-:-:S04]  /*01f0*/  IADD3 R0, PT, PT, R0, 0x1, RZ ;  /* 0x0000000100007810 */ /* 0x000fc80007ffe0ff */
[----:B--2---:R-:W-:-:S13]  /*0200*/  ISETP.NE.AND P0, PT, R0, UR6, PT ;  /* 0x0000000600007c0c */ /* 0x004fda000bf05270 */
[----:B------:R-:W-:Y:S05]  /*0210*/  @!P0 BREAK.RELIABLE B1 ;  /* 0x0000000000018942 */ /* 0x000fea0003800100 */
[----:B0-----:R-:W-:Y:S05]  /*0220*/  @!P0 BRA `(.L_x_3) ;  /* 0x0000000000088947 */ /* 0x001fea0003800000 */
.L_x_2:
[----:B-12---:R-:W-:Y:S05]  /*0230*/  BSYNC.RELIABLE B1 ;  /* 0x0000000000017941 */ /* 0x006fea0003800100 */
.L_x_1:
[----:B------:R-:W-:Y:S05]  /*0240*/  BRA `(.L_x_4) ;  /* 0xfffffffc009c7947 */ /* 0x000fea000383ffff */
.L_x_3:
[----:B------:R-:W-:Y:S05]  /*0250*/  BSYNC.RECONVERGENT B0 ;  /* 0x0000000000007941 */ /* 0x000fea0003800200 */
.L_x_0:
[----:B------:R-:W-:Y:S05]  /*0260*/  EXIT ;  /* 0x000000000000794d */ /* 0x000fea0003800000 */
.L_x_5:
[----:B------:R-:W-:-:S00]  /*0270*/  BRA `(.L_x_5) ;  /* 0xfffffffc00fc7947 */ /* 0x000fc0000383ffff */
[----:B------:R-:W-:-:S00]  /*0280*/  NOP ;  /* 0x0000000000007918 */ /* 0x000fc00000000000 */
[----:B------:R-:W-:-:S00]  /*0290*/  NOP ;  /* 0x0000000000007918 */ /* 0x000fc00000000000 */
[----:B------:R-:W-:-:S00]  /*02a0*/  NOP ;  /* 0x0000000000007918 */ /* 0x000fc00000000000 */
[----:B------:R-:W-:-:S00]  /*02b0*/  NOP ;  /* 0x0000000000007918 */ /* 0x000fc00000000000 */
[----:B------:R-:W-:-:S00]  /*02c0*/  NOP ;  /* 0x0000000000007918 */ /* 0x000fc00000000000 */
[----:B------:R-:W-:-:S00]  /*02d0*/  NOP ;  /* 0x0000000000007918 */ /* 0x000fc00000000000 */
[----:B------:R-:W-:-:S00]  /*02e0*/  NOP ;  /* 0x0000000000007918 */ /* 0x000fc00000000000 */
[----:B------:R-:W-:-:S00]  /*02f0*/  NOP ;  /* 0x0000000000007918 */ /* 0x000fc00000000000 */
.L_x_6:


//--------------------- .nv.shared.reserved.0     --------------------------
	.section	.nv.shared.reserved.0,"aw",@nobits
	.weak		__nv_reservedSMEM_offset_0_alias
	.size		__nv_reservedSMEM_offset_0_alias, 0, 64
	.other		__nv_reservedSMEM_offset_0_alias,@"STO_CUDA_RESERVED_SHARED STV_DEFAULT"
__nv_reservedSMEM_offset_0_alias:
	.zero		0
	.zero		64


//--------------------- .nv.constant0._Z8spinLockPViS0_i --------------------------
	.section	.nv.constant0._Z8spinLockPViS0_i,"a",@progbits
	.sectionflags	@""
	.align	4
.nv.constant0._Z8spinLockPViS0_i:
	.zero		916


//--------------------- SYMBOLS --------------------------

	.type		.nv.reservedSmem.offset0,@object
	.size		.nv.reservedSmem.offset0,0x4
